//
// Generated by NVIDIA NVVM Compiler
//
// Compiler Build ID: CL-36424714
// Cuda compilation tools, release 13.0, V13.0.88
// Based on NVVM 20.0.0
//

.version 9.0
.target sm_100
.address_size 64

	// .globl	_Z17ProdGPU_ReductionPfPKfS1_i
.extern .shared .align 16 .b8 s[];

.visible .entry _Z17ProdGPU_ReductionPfPKfS1_i(
	.param .u64 .ptr .align 1 _Z17ProdGPU_ReductionPfPKfS1_i_param_0,
	.param .u64 .ptr .align 1 _Z17ProdGPU_ReductionPfPKfS1_i_param_1,
	.param .u64 .ptr .align 1 _Z17ProdGPU_ReductionPfPKfS1_i_param_2,
	.param .u32 _Z17ProdGPU_ReductionPfPKfS1_i_param_3
)
{
	.reg .pred 	%p<6>;
	.reg .b32 	%r<14>;
	.reg .b32 	%f<11>;
	.reg .b64 	%rd<12>;

	ld.param.u64 	%rd1, [_Z17ProdGPU_ReductionPfPKfS1_i_param_0];
	ld.param.u64 	%rd2, [_Z17ProdGPU_ReductionPfPKfS1_i_param_1];
	ld.param.u64 	%rd3, [_Z17ProdGPU_ReductionPfPKfS1_i_param_2];
	ld.param.u32 	%r8, [_Z17ProdGPU_ReductionPfPKfS1_i_param_3];
	mov.u32 	%r13, %ntid.x;
	mov.u32 	%r2, %tid.x;
	mov.u32 	%r3, %ctaid.x;
	mad.lo.s32 	%r4, %r3, %r13, %r2;
	setp.ge.s32 	%p1, %r4, %r8;
	mov.f32 	%f10, 0f00000000;
	@%p1 bra 	$L__BB0_2;
	cvta.to.global.u64 	%rd4, %rd2;
	cvta.to.global.u64 	%rd5, %rd3;
	mul.wide.s32 	%rd6, %r4, 4;
	add.s64 	%rd7, %rd4, %rd6;
	ld.global.f32 	%f4, [%rd7];
	add.s64 	%rd8, %rd5, %rd6;
	ld.global.f32 	%f5, [%rd8];
	mul.f32 	%f10, %f4, %f5;
$L__BB0_2:
	shl.b32 	%r9, %r2, 2;
	mov.u32 	%r10, s;
	add.s32 	%r5, %r10, %r9;
	st.shared.f32 	[%r5], %f10;
	bar.sync 	0;
	setp.lt.u32 	%p2, %r13, 2;
	@%p2 bra 	$L__BB0_6;
$L__BB0_3:
	shr.u32 	%r7, %r13, 1;
	setp.ge.u32 	%p3, %r2, %r7;
	@%p3 bra 	$L__BB0_5;
	shl.b32 	%r11, %r7, 2;
	add.s32 	%r12, %r5, %r11;
	ld.shared.f32 	%f6, [%r12];
	ld.shared.f32 	%f7, [%r5];
	add.f32 	%f8, %f6, %f7;
	st.shared.f32 	[%r5], %f8;
$L__BB0_5:
	bar.sync 	0;
	setp.gt.u32 	%p4, %r13, 3;
	mov.u32 	%r13, %r7;
	@%p4 bra 	$L__BB0_3;
$L__BB0_6:
	setp.ne.s32 	%p5, %r2, 0;
	@%p5 bra 	$L__BB0_8;
	ld.shared.f32 	%f9, [s];
	cvta.to.global.u64 	%rd9, %rd1;
	mul.wide.u32 	%rd10, %r3, 4;
	add.s64 	%rd11, %rd9, %rd10;
	st.global.f32 	[%rd11], %f9;
$L__BB0_8:
	ret;

}


// ===== COMPILED SASS (sm_100) =====

	.target	sm_100

	.elftype	@"ET_EXEC"


//--------------------- .note.nv.tkinfo           --------------------------
	.section	.note.nv.tkinfo,"",@"SHT_NOTE"
	.sectionflags	@"SHF_NOTE_NV_TKINFO"
	.tkinfo
        /*0018*/ 	.word	0x00000002
        /*0030*/ 	.string	""
        /*0030*/ 	.string	"ptxas"
        /*0030*/ 	.string	"Cuda compilation tools, release 13.0, V13.0.88"
        /*0030*/ 	.string	"Build cuda_13.0.r13.0/compiler.36424714_0"
        /*0030*/ 	.string	"-arch sm_100 -m 64 "



//--------------------- .note.nv.cuinfo           --------------------------
	.section	.note.nv.cuinfo,"",@"SHT_NOTE"
	.sectionflags	@"SHF_NOTE_NV_CUINFO"
        /*0018*/ 	.short	0x0002
        /*001a*/ 	.short	0x0064
        /*001c*/ 	.short	0x0082
	.zero		2


//--------------------- .nv.info                  --------------------------
	.section	.nv.info,"",@"SHT_CUDA_INFO"
	.align	4


	//----- nvinfo : EIATTR_REGCOUNT
	.align		4
        /*0000*/ 	.byte	0x04, 0x2f
        /*0002*/ 	.short	(.L_1 - .L_0)
	.align		4
.L_0:
        /*0004*/ 	.word	index@(_Z17ProdGPU_ReductionPfPKfS1_i)
        /*0008*/ 	.word	0x0000000c


	//----- nvinfo : EIATTR_FRAME_SIZE
	.align		4
.L_1:
        /*000c*/ 	.byte	0x04, 0x11
        /*000e*/ 	.short	(.L_3 - .L_2)
	.align		4
.L_2:
        /*0010*/ 	.word	index@(_Z17ProdGPU_ReductionPfPKfS1_i)
        /*0014*/ 	.word	0x00000000


	//----- nvinfo : EIATTR_MIN_STACK_SIZE
	.align		4
.L_3:
        /*0018*/ 	.byte	0x04, 0x12
        /*001a*/ 	.short	(.L_5 - .L_4)
	.align		4
.L_4:
        /*001c*/ 	.word	index@(_Z17ProdGPU_ReductionPfPKfS1_i)
        /*0020*/ 	.word	0x00000000
.L_5:


//--------------------- .nv.compat                --------------------------
	.section	.nv.compat,"",@"SHT_CUDA_COMPAT_INFO"
	.align	4
        /*0000*/ 	.byte	0x02, 0x09, 0x00, 0x00, 0x02, 0x02, 0x01, 0x00, 0x02, 0x05, 0x05, 0x00, 0x03, 0x07, 0x01, 0x01
        /*0010*/ 	.byte	0x02, 0x03, 0x00, 0x00, 0x02, 0x06, 0x01, 0x00, 0x04, 0x0b, 0x08, 0x00, 0x09, 0x00, 0x00, 0x00
        /*0020*/ 	.byte	0x00, 0x00, 0x00, 0x00


//--------------------- .nv.info._Z17ProdGPU_ReductionPfPKfS1_i --------------------------
	.section	.nv.info._Z17ProdGPU_ReductionPfPKfS1_i,"",@"SHT_CUDA_INFO"
	.sectionflags	@""
	.align	4


	//----- nvinfo : EIATTR_CUDA_API_VERSION
	.align		4
        /*0000*/ 	.byte	0x04, 0x37
        /*0002*/ 	.short	(.L_7 - .L_6)
.L_6:
        /*0004*/ 	.word	0x00000082


	//----- nvinfo : EIATTR_KPARAM_INFO
	.align		4
.L_7:
        /*0008*/ 	.byte	0x04, 0x17
        /*000a*/ 	.short	(.L_9 - .L_8)
.L_8:
        /*000c*/ 	.word	0x00000000
        /*0010*/ 	.short	0x0003
        /*0012*/ 	.short	0x0018
        /*0014*/ 	.byte	0x00, 0xf0, 0x11, 0x00


	//----- nvinfo : EIATTR_KPARAM_INFO
	.align		4
.L_9:
        /*0018*/ 	.byte	0x04, 0x17
        /*001a*/ 	.short	(.L_11 - .L_10)
.L_10:
        /*001c*/ 	.word	0x00000000
        /*0020*/ 	.short	0x0002
        /*0022*/ 	.short	0x0010
        /*0024*/ 	.byte	0x00, 0xf5, 0x21, 0x00


	//----- nvinfo : EIATTR_KPARAM_INFO
	.align		4
.L_11:
        /*0028*/ 	.byte	0x04, 0x17
        /*002a*/ 	.short	(.L_13 - .L_12)
.L_12:
        /*002c*/ 	.word	0x00000000
        /*0030*/ 	.short	0x0001
        /*0032*/ 	.short	0x0008
        /*0034*/ 	.byte	0x00, 0xf5, 0x21, 0x00


	//----- nvinfo : EIATTR_KPARAM_INFO
	.align		4
.L_13:
        /*0038*/ 	.byte	0x04, 0x17
        /*003a*/ 	.short	(.L_15 - .L_14)
.L_14:
        /*003c*/ 	.word	0x00000000
        /*0040*/ 	.short	0x0000
        /*0042*/ 	.short	0x0000
        /*0044*/ 	.byte	0x00, 0xf5, 0x21, 0x00


	//----- nvinfo : EIATTR_SPARSE_MMA_MASK
	.align		4
.L_15:
        /*0048*/ 	.byte	0x03, 0x50
        /*004a*/ 	.short	0x0000


	//----- nvinfo : EIATTR_MAXREG_COUNT
	.align		4
        /*004c*/ 	.byte	0x03, 0x1b
        /*004e*/ 	.short	0x00ff


	//----- nvinfo : EIATTR_NUM_BARRIERS
	.align		4
        /*0050*/ 	.byte	0x02, 0x4c
        /*0052*/ 	.byte	0x01
	.zero		1


	//----- nvinfo : EIATTR_MERCURY_ISA_VERSION
	.align		4
        /*0054*/ 	.byte	0x03, 0x5f
        /*0056*/ 	.short	0x0101


	//----- nvinfo : EIATTR_VRC_CTA_INIT_COUNT
	.align		4
        /*0058*/ 	.byte	0x02, 0x4a
	.zero		1
	.zero		1


	//----- nvinfo : EIATTR_EXIT_INSTR_OFFSETS
	.align		4
        /*005c*/ 	.byte	0x04, 0x1c
        /*005e*/ 	.short	(.L_17 - .L_16)


	//   ....[0]....
.L_16:
        /*0060*/ 	.word	0x00000250


	//   ....[1]....
        /*0064*/ 	.word	0x000002d0


	//----- nvinfo : EIATTR_CBANK_PARAM_SIZE
	.align		4
.L_17:
        /*0068*/ 	.byte	0x03, 0x19
        /*006a*/ 	.short	0x001c


	//----- nvinfo : EIATTR_PARAM_CBANK
	.align		4
        /*006c*/ 	.byte	0x04, 0x0a
        /*006e*/ 	.short	(.L_19 - .L_18)
	.align		4
.L_18:
        /*0070*/ 	.word	index@(.nv.constant0._Z17ProdGPU_ReductionPfPKfS1_i)
        /*0074*/ 	.short	0x0380
        /*0076*/ 	.short	0x001c


	//----- nvinfo : EIATTR_SW_WAR
	.align		4
.L_19:
        /*0078*/ 	.byte	0x04, 0x36
        /*007a*/ 	.short	(.L_21 - .L_20)
.L_20:
        /*007c*/ 	.word	0x00000008
.L_21:


//--------------------- .nv.callgraph             --------------------------
	.section	.nv.callgraph,"",@"SHT_CUDA_CALLGRAPH"
	.align	4
	.sectionentsize	8
	.align		4
        /*0000*/ 	.word	0x00000000
	.align		4
        /*0004*/ 	.word	0xffffffff
	.align		4
        /*0008*/ 	.word	0x00000000
	.align		4
        /*000c*/ 	.word	0xfffffffe
	.align		4
        /*0010*/ 	.word	0x00000000
	.align		4
        /*0014*/ 	.word	0xfffffffd
	.align		4
        /*0018*/ 	.word	0x00000000
	.align		4
        /*001c*/ 	.word	0xfffffffc


//--------------------- .text._Z17ProdGPU_ReductionPfPKfS1_i --------------------------
	.section	.text._Z17ProdGPU_ReductionPfPKfS1_i,"ax",@progbits
	.align	128
        .global         _Z17ProdGPU_ReductionPfPKfS1_i
        .type           _Z17ProdGPU_ReductionPfPKfS1_i,@function
        .size           _Z17ProdGPU_ReductionPfPKfS1_i,(.L_x_3 - _Z17ProdGPU_ReductionPfPKfS1_i)
        .other          _Z17ProdGPU_ReductionPfPKfS1_i,@"STO_CUDA_ENTRY STV_DEFAULT"
_Z17ProdGPU_ReductionPfPKfS1_i:
.text._Z17ProdGPU_ReductionPfPKfS1_i:
[----:B------:R-:W-:Y:S01]  /*0000*/  LDC R1, c[0x0][0x37c] ;  /* 0x0000df00ff017b82 */ /* 0x000fe20000000800 */
[----:B------:R-:W0:Y:S01]  /*0010*/  S2R R8, SR_TID.X ;  /* 0x0000000000087919 */ /* 0x000e220000002100 */
[----:B------:R-:W0:Y:S01]  /*0020*/  LDCU UR8, c[0x0][0x360] ;  /* 0x00006c00ff0877ac */ /* 0x000e220008000800 */
[----:B------:R-:W0:Y:S01]  /*0030*/  S2R R9, SR_CTAID.X ;  /* 0x0000000000097919 */ /* 0x000e220000002500 */
[----:B------:R-:W1:Y:S01]  /*0040*/  LDCU UR4, c[0x0][0x398] ;  /* 0x00007300ff0477ac */ /* 0x000e620008000800 */
[----:B------:R-:W2:Y:S01]  /*0050*/  LDCU.64 UR6, c[0x0][0x358] ;  /* 0x00006b00ff0677ac */ /* 0x000ea20008000a00 */
[----:B0-----:R-:W-:-:S05]  /*0060*/  IMAD R7, R9, UR8, R8 ;  /* 0x0000000809077c24 */ /* 0x001fca000f8e0208 */
[----:B-1----:R-:W-:-:S13]  /*0070*/  ISETP.GE.AND P1, PT, R7, UR4, PT ;  /* 0x0000000407007c0c */ /* 0x002fda000bf26270 */
[----:B------:R-:W0:Y:S08]  /*0080*/  @!P1 LDC.64 R2, c[0x0][0x388] ;  /* 0x0000e200ff029b82 */ /* 0x000e300000000a00 */
[----:B------:R-:W1:Y:S01]  /*0090*/  @!P1 LDC.64 R4, c[0x0][0x390] ;  /* 0x0000e400ff049b82 */ /* 0x000e620000000a00 */
[----:B0-----:R-:W-:-:S06]  /*00a0*/  @!P1 IMAD.WIDE R2, R7, 0x4, R2 ;  /* 0x0000000407029825 */ /* 0x001fcc00078e0202 */
[----:B--2---:R-:W2:Y:S01]  /*00b0*/  @!P1 LDG.E R2, desc[UR6][R2.64] ;  /* 0x0000000602029981 */ /* 0x004ea2000c1e1900 */
[----:B-1----:R-:W-:-:S06]  /*00c0*/  @!P1 IMAD.WIDE R4, R7, 0x4, R4 ;  /* 0x0000000407049825 */ /* 0x002fcc00078e0204 */
[----:B------:R-:W2:Y:S01]  /*00d0*/  @!P1 LDG.E R5, desc[UR6][R4.64] ;  /* 0x0000000604059981 */ /* 0x000ea2000c1e1900 */
[----:B------:R-:W0:Y:S01]  /*00e0*/  S2UR UR5, SR_CgaCtaId ;  /* 0x00000000000579c3 */ /* 0x000e220000008800 */
[----:B------:R-:W-:Y:S01]  /*00f0*/  IMAD.U32 R0, RZ, RZ, UR8 ;  /* 0x00000008ff007e24 */ /* 0x000fe2000f8e00ff */
[----:B------:R-:W-:-:S04]  /*0100*/  UMOV UR4, 0x400 ;  /* 0x0000040000047882 */ /* 0x000fc80000000000 */
[----:B------:R-:W-:Y:S01]  /*0110*/  ISETP.GE.U32.AND P0, PT, R0, 0x2, PT ;  /* 0x000000020000780c */ /* 0x000fe20003f06070 */
[----:B------:R-:W-:Y:S01]  /*0120*/  IMAD.MOV.U32 R6, RZ, RZ, RZ ;  /* 0x000000ffff067224 */ /* 0x000fe200078e00ff */
[----:B0-----:R-:W-:-:S06]  /*0130*/  ULEA UR4, UR5, UR4, 0x18 ;  /* 0x0000000405047291 */ /* 0x001fcc000f8ec0ff */
[----:B------:R-:W-:Y:S01]  /*0140*/  LEA R7, R8, UR4, 0x2 ;  /* 0x0000000408077c11 */ /* 0x000fe2000f8e10ff */
[----:B--2---:R-:W-:Y:S01]  /*0150*/  @!P1 FMUL R6, R2, R5 ;  /* 0x0000000502069220 */ /* 0x004fe20000400000 */
[----:B------:R-:W-:-:S04]  /*0160*/  ISETP.NE.AND P1, PT, R8, RZ, PT ;  /* 0x000000ff0800720c */ /* 0x000fc80003f25270 */
[----:B------:R0:W-:Y:S01]  /*0170*/  STS [R7], R6 ;  /* 0x0000000607007388 */ /* 0x0001e20000000800 */
[----:B------:R-:W-:Y:S06]  /*0180*/  BAR.SYNC.DEFER_BLOCKING 0x0 ;  /* 0x0000000000007b1d */ /* 0x000fec0000010000 */
[----:B------:R-:W-:Y:S05]  /*0190*/  @!P0 BRA `(.L_x_0) ;  /* 0x00000000002c8947 */ /* 0x000fea0003800000 */
.L_x_1:
[----:B------:R-:W-:-:S04]  /*01a0*/  SHF.R.U32.HI R5, RZ, 0x1, R0 ;  /* 0x00000001ff057819 */ /* 0x000fc80000011600 */
[----:B------:R-:W-:-:S13]  /*01b0*/  ISETP.GE.U32.AND P0, PT, R8, R5, PT ;  /* 0x000000050800720c */ /* 0x000fda0003f06070 */
[----:B------:R-:W-:Y:S01]  /*01c0*/  @!P0 LEA R2, R5, R7, 0x2 ;  /* 0x0000000705028211 */ /* 0x000fe200078e10ff */
[----:B------:R-:W-:Y:S05]  /*01d0*/  @!P0 LDS R3, [R7] ;  /* 0x0000000007038984 */ /* 0x000fea0000000800 */
[----:B------:R-:W1:Y:S02]  /*01e0*/  @!P0 LDS R2, [R2] ;  /* 0x0000000002028984 */ /* 0x000e640000000800 */
[----:B-1----:R-:W-:-:S05]  /*01f0*/  @!P0 FADD R4, R2, R3 ;  /* 0x0000000302048221 */ /* 0x002fca0000000000 */
[----:B------:R1:W-:Y:S01]  /*0200*/  @!P0 STS [R7], R4 ;  /* 0x0000000407008388 */ /* 0x0003e20000000800 */
[----:B------:R-:W-:Y:S01]  /*0210*/  BAR.SYNC.DEFER_BLOCKING 0x0 ;  /* 0x0000000000007b1d */ /* 0x000fe20000010000 */
[----:B------:R-:W-:Y:S02]  /*0220*/  ISETP.GT.U32.AND P0, PT, R0, 0x3, PT ;  /* 0x000000030000780c */ /* 0x000fe40003f04070 */
[----:B------:R-:W-:-:S11]  /*0230*/  MOV R0, R5 ;  /* 0x0000000500007202 */ /* 0x000fd60000000f00 */
[----:B-1----:R-:W-:Y:S05]  /*0240*/  @P0 BRA `(.L_x_1) ;  /* 0xfffffffc00d40947 */ /* 0x002fea000383ffff */
.L_x_0:
[----:B------:R-:W-:Y:S05]  /*0250*/  @P1 EXIT ;  /* 0x000000000000194d */ /* 0x000fea0003800000 */
[----:B------:R-:W1:Y:S01]  /*0260*/  S2UR UR5, SR_CgaCtaId ;  /* 0x00000000000579c3 */ /* 0x000e620000008800 */
[----:B------:R-:W-:-:S07]  /*0270*/  UMOV UR4, 0x400 ;  /* 0x0000040000047882 */ /* 0x000fce0000000000 */
[----:B------:R-:W2:Y:S01]  /*0280*/  LDC.64 R2, c[0x0][0x380] ;  /* 0x0000e000ff027b82 */ /* 0x000ea20000000a00 */
[----:B-1----:R-:W-:Y:S01]  /*0290*/  ULEA UR4, UR5, UR4, 0x18 ;  /* 0x0000000405047291 */ /* 0x002fe2000f8ec0ff */
[----:B--2---:R-:W-:-:S08]  /*02a0*/  IMAD.WIDE.U32 R2, R9, 0x4, R2 ;  /* 0x0000000409027825 */ /* 0x004fd000078e0002 */
[----:B------:R-:W1:Y:S04]  /*02b0*/  LDS R5, [UR4] ;  /* 0x00000004ff057984 */ /* 0x000e680008000800 */
[----:B-1----:R-:W-:Y:S01]  /*02c0*/  STG.E desc[UR6][R2.64], R5 ;  /* 0x0000000502007986 */ /* 0x002fe2000c101906 */
[----:B------:R-:W-:Y:S05]  /*02d0*/  EXIT ;  /* 0x000000000000794d */ /* 0x000fea0003800000 */
.L_x_2:
[----:B------:R-:W-:-:S00]  /*02e0*/  BRA `(.L_x_2) ;  /* 0xfffffffc00fc7947 */ /* 0x000fc0000383ffff */
[----:B------:R-:W-:-:S00]  /*02f0*/  NOP ;  /* 0x0000000000007918 */ /* 0x000fc00000000000 */
        /* <DEDUP_REMOVED lines=8> */
.L_x_3:


//--------------------- .nv.shared._Z17ProdGPU_ReductionPfPKfS1_i --------------------------
	.section	.nv.shared._Z17ProdGPU_ReductionPfPKfS1_i,"aw",@nobits
	.sectionflags	@""
	.align	16
	.zero		1024


//--------------------- .nv.shared.reserved.0     --------------------------
	.section	.nv.shared.reserved.0,"aw",@nobits
	.weak		__nv_reservedSMEM_offset_0_alias
	.size		__nv_reservedSMEM_offset_0_alias, 0, 64
	.other		__nv_reservedSMEM_offset_0_alias,@"STO_CUDA_RESERVED_SHARED STV_DEFAULT"
__nv_reservedSMEM_offset_0_alias:
	.zero		0
	.zero		64


//--------------------- .nv.constant0._Z17ProdGPU_ReductionPfPKfS1_i --------------------------
	.section	.nv.constant0._Z17ProdGPU_ReductionPfPKfS1_i,"a",@progbits
	.sectionflags	@""
	.align	4
.nv.constant0._Z17ProdGPU_ReductionPfPKfS1_i:
	.zero		924


//--------------------- SYMBOLS --------------------------

	.type		.nv.reservedSmem.offset0,@object
	.size		.nv.reservedSmem.offset0,0x4
	.type		.nv.reservedSmem.cap,@object
	.size		.nv.reservedSmem.cap,0x4
